//
// Generated by LLVM NVPTX Back-End
//

.version 8.4
.target sm_86
.address_size 64

	// .globl	triton_poi_fused_gelu_6 // -- Begin function triton_poi_fused_gelu_6
.global .align 1 .b8 _$_str[11] = {95, 95, 67, 85, 68, 65, 95, 70, 84, 90};
                                        // @triton_poi_fused_gelu_6
.visible .entry triton_poi_fused_gelu_6(
	.param .u64 .ptr .global .align 1 triton_poi_fused_gelu_6_param_0,
	.param .u64 .ptr .global .align 1 triton_poi_fused_gelu_6_param_1,
	.param .u32 triton_poi_fused_gelu_6_param_2,
	.param .u64 .ptr .global .align 1 triton_poi_fused_gelu_6_param_3
)
.reqntid 256, 1, 1
{
	.reg .pred 	%p<5>;
	.reg .b16 	%rs<3>;
	.reg .b32 	%r<17>;
	.reg .f32 	%f<63>;
	.reg .b64 	%rd<8>;
	.loc	1 18 0                          // cnavagwodhbdwjfxswrqgxc35jxkauzydnoyzm6ff3f6iryl3act.py:18:0
$L__func_begin0:
	.loc	1 18 0                          // cnavagwodhbdwjfxswrqgxc35jxkauzydnoyzm6ff3f6iryl3act.py:18:0

// %bb.0:
	ld.param.u64 	%rd4, [triton_poi_fused_gelu_6_param_0];
$L__tmp0:
	.loc	1 20 28                         // cnavagwodhbdwjfxswrqgxc35jxkauzydnoyzm6ff3f6iryl3act.py:20:28
	mov.u32 	%r2, %ctaid.x;
	.loc	1 20 33                         // cnavagwodhbdwjfxswrqgxc35jxkauzydnoyzm6ff3f6iryl3act.py:20:33
	shl.b32 	%r3, %r2, 9;
	.loc	1 21 36                         // cnavagwodhbdwjfxswrqgxc35jxkauzydnoyzm6ff3f6iryl3act.py:21:36
	mov.u32 	%r4, %tid.x;
	shl.b32 	%r5, %r4, 1;
	and.b32  	%r6, %r5, 510;
	.loc	1 21 23                         // cnavagwodhbdwjfxswrqgxc35jxkauzydnoyzm6ff3f6iryl3act.py:21:23
	or.b32  	%r7, %r6, %r3;
	.loc	1 24 30                         // cnavagwodhbdwjfxswrqgxc35jxkauzydnoyzm6ff3f6iryl3act.py:24:30
	mul.wide.s32 	%rd5, %r7, 2;
	add.s64 	%rd3, %rd4, %rd5;
	.loc	1 24 35                         // cnavagwodhbdwjfxswrqgxc35jxkauzydnoyzm6ff3f6iryl3act.py:24:35
	// begin inline asm
	mov.u32 %r1, 0x0;
	ld.global.b32 { %r1 }, [ %rd3 + 0 ];
	// end inline asm
	.loc	1 24 44                         // cnavagwodhbdwjfxswrqgxc35jxkauzydnoyzm6ff3f6iryl3act.py:24:44
	mov.b32 	{%rs1, %rs2}, %r1;
	cvt.f32.bf16 	%f2, %rs2;
	cvt.f32.bf16 	%f1, %rs1;
	.loc	1 28 18                         // cnavagwodhbdwjfxswrqgxc35jxkauzydnoyzm6ff3f6iryl3act.py:28:18
	mul.f32 	%f13, %f1, %f1;
	mul.f32 	%f14, %f2, %f2;
	.loc	1 29 18                         // cnavagwodhbdwjfxswrqgxc35jxkauzydnoyzm6ff3f6iryl3act.py:29:18
	mul.f32 	%f15, %f13, %f1;
	mul.f32 	%f16, %f14, %f2;
	.loc	1 32 18                         // cnavagwodhbdwjfxswrqgxc35jxkauzydnoyzm6ff3f6iryl3act.py:32:18
	fma.rn.f32 	%f17, %f15, 0f3D372713, %f1;
	fma.rn.f32 	%f18, %f16, 0f3D372713, %f2;
	.loc	1 34 19                         // cnavagwodhbdwjfxswrqgxc35jxkauzydnoyzm6ff3f6iryl3act.py:34:19
	mul.f32 	%f3, %f17, 0f3F4C422A;
	mul.f32 	%f4, %f18, 0f3F4C422A;
	.loc	1 35 27                         // cnavagwodhbdwjfxswrqgxc35jxkauzydnoyzm6ff3f6iryl3act.py:35:27
	abs.ftz.f32 	%f5, %f3;
	setp.ltu.f32 	%p1, %f5, 0f3F19999A;
	@%p1 bra 	$L__BB0_2;
	bra.uni 	$L__BB0_1;
$L__BB0_2:                              // %__internal_fmad.exit3.i
	mul.f32 	%f27, %f3, %f3;
	mov.f32 	%f28, 0fBD563CAE;
	mov.f32 	%f29, 0f3C80F082;
	fma.rn.ftz.f32 	%f30, %f29, %f27, %f28;
	mov.f32 	%f31, 0f3E085941;
	fma.rn.ftz.f32 	%f32, %f30, %f27, %f31;
	mov.f32 	%f33, 0fBEAAA9ED;
	fma.rn.ftz.f32 	%f34, %f32, %f27, %f33;
	mov.f32 	%f35, 0f00000000;
	fma.rn.ftz.f32 	%f36, %f34, %f27, %f35;
	fma.rn.ftz.f32 	%f61, %f36, %f3, %f3;
	bra.uni 	$L__BB0_3;
$L__BB0_1:                              // %__internal_fmad.exit1.i
	mul.f32 	%f21, %f5, 0f4038AA3B;
	ex2.approx.ftz.f32 	%f22, %f21;
	add.f32 	%f20, %f22, 0f3F800000;
	// begin inline asm
	rcp.approx.ftz.f32 %f19,%f20;
	// end inline asm
	mov.f32 	%f23, 0f3F800000;
	mov.f32 	%f24, 0fC0000000;
	fma.rn.ftz.f32 	%f25, %f19, %f24, %f23;
	setp.ge.f32 	%p2, %f5, 0f41102CB4;
	selp.f32 	%f26, 0f3F800000, %f25, %p2;
	mov.b32 	%r8, %f26;
	mov.b32 	%r9, %f3;
	and.b32  	%r10, %r9, -2147483648;
	or.b32  	%r11, %r10, %r8;
	mov.b32 	%f61, %r11;
$L__BB0_3:                              // %__nv_tanhf.exit
	.loc	1 0 27                          // cnavagwodhbdwjfxswrqgxc35jxkauzydnoyzm6ff3f6iryl3act.py:0:27
	ld.param.u64 	%rd2, [triton_poi_fused_gelu_6_param_1];
	cvt.s64.s32 	%rd1, %r7;
	.loc	1 35 27                         // cnavagwodhbdwjfxswrqgxc35jxkauzydnoyzm6ff3f6iryl3act.py:35:27
	abs.ftz.f32 	%f9, %f4;
	setp.ltu.f32 	%p3, %f9, 0f3F19999A;
	@%p3 bra 	$L__BB0_5;
	bra.uni 	$L__BB0_4;
$L__BB0_5:                              // %__internal_fmad.exit3.i8
	mul.f32 	%f45, %f4, %f4;
	mov.f32 	%f46, 0fBD563CAE;
	mov.f32 	%f47, 0f3C80F082;
	fma.rn.ftz.f32 	%f48, %f47, %f45, %f46;
	mov.f32 	%f49, 0f3E085941;
	fma.rn.ftz.f32 	%f50, %f48, %f45, %f49;
	mov.f32 	%f51, 0fBEAAA9ED;
	fma.rn.ftz.f32 	%f52, %f50, %f45, %f51;
	mov.f32 	%f53, 0f00000000;
	fma.rn.ftz.f32 	%f54, %f52, %f45, %f53;
	fma.rn.ftz.f32 	%f62, %f54, %f4, %f4;
	bra.uni 	$L__BB0_6;
$L__BB0_4:                              // %__internal_fmad.exit1.i3
	mul.f32 	%f39, %f9, 0f4038AA3B;
	ex2.approx.ftz.f32 	%f40, %f39;
	add.f32 	%f38, %f40, 0f3F800000;
	// begin inline asm
	rcp.approx.ftz.f32 %f37,%f38;
	// end inline asm
	mov.f32 	%f41, 0f3F800000;
	mov.f32 	%f42, 0fC0000000;
	fma.rn.ftz.f32 	%f43, %f37, %f42, %f41;
	setp.ge.f32 	%p4, %f9, 0f41102CB4;
	selp.f32 	%f44, 0f3F800000, %f43, %p4;
	mov.b32 	%r12, %f44;
	mov.b32 	%r13, %f4;
	and.b32  	%r14, %r13, -2147483648;
	or.b32  	%r15, %r14, %r12;
	mov.b32 	%f62, %r15;
$L__BB0_6:                              // %__nv_tanhf.exit19
	.loc	1 27 18                         // cnavagwodhbdwjfxswrqgxc35jxkauzydnoyzm6ff3f6iryl3act.py:27:18
	mul.f32 	%f55, %f2, 0f3F000000;
	mul.f32 	%f56, %f1, 0f3F000000;
	.loc	1 37 20                         // cnavagwodhbdwjfxswrqgxc35jxkauzydnoyzm6ff3f6iryl3act.py:37:20
	add.f32 	%f57, %f62, 0f3F800000;
	add.f32 	%f58, %f61, 0f3F800000;
	.loc	1 40 25                         // cnavagwodhbdwjfxswrqgxc35jxkauzydnoyzm6ff3f6iryl3act.py:40:25
	shl.b64 	%rd7, %rd1, 1;
	add.s64 	%rd6, %rd2, %rd7;
	.loc	1 38 19                         // cnavagwodhbdwjfxswrqgxc35jxkauzydnoyzm6ff3f6iryl3act.py:38:19
	mul.f32 	%f59, %f56, %f58;
	mul.f32 	%f60, %f55, %f57;
	.loc	1 40 37                         // cnavagwodhbdwjfxswrqgxc35jxkauzydnoyzm6ff3f6iryl3act.py:40:37
	cvt.rn.bf16x2.f32 	%r16, %f60, %f59;
	// begin inline asm
	st.global.b32 [ %rd6 + 0 ], { %r16 };
	// end inline asm
	.loc	1 40 4                          // cnavagwodhbdwjfxswrqgxc35jxkauzydnoyzm6ff3f6iryl3act.py:40:4
	ret;
$L__tmp1:
$L__func_end0:
                                        // -- End function
}
	.file	1 "results/my_experiment/torchinductor_cache_0/na/cnavagwodhbdwjfxswrqgxc35jxkauzydnoyzm6ff3f6iryl3act.py"
	.section	.debug_abbrev
	{
.b8 1                                   // Abbreviation Code
.b8 17                                  // DW_TAG_compile_unit
.b8 0                                   // DW_CHILDREN_no
.b8 37                                  // DW_AT_producer
.b8 8                                   // DW_FORM_string
.b8 19                                  // DW_AT_language
.b8 5                                   // DW_FORM_data2
.b8 3                                   // DW_AT_name
.b8 8                                   // DW_FORM_string
.b8 16                                  // DW_AT_stmt_list
.b8 6                                   // DW_FORM_data4
.b8 27                                  // DW_AT_comp_dir
.b8 8                                   // DW_FORM_string
.b8 0                                   // EOM(1)
.b8 0                                   // EOM(2)
.b8 0                                   // EOM(3)
	}
	.section	.debug_info
	{
.b32 124                                // Length of Unit
.b8 2                                   // DWARF version number
.b8 0
.b32 .debug_abbrev                      // Offset Into Abbrev. Section
.b8 8                                   // Address Size (in bytes)
.b8 1                                   // Abbrev [1] 0xb:0x75 DW_TAG_compile_unit
.b8 116                                 // DW_AT_producer
.b8 114
.b8 105
.b8 116
.b8 111
.b8 110
.b8 0
.b8 2                                   // DW_AT_language
.b8 0
.b8 99                                  // DW_AT_name
.b8 110
.b8 97
.b8 118
.b8 97
.b8 103
.b8 119
.b8 111
.b8 100
.b8 104
.b8 98
.b8 100
.b8 119
.b8 106
.b8 102
.b8 120
.b8 115
.b8 119
.b8 114
.b8 113
.b8 103
.b8 120
.b8 99
.b8 51
.b8 53
.b8 106
.b8 120
.b8 107
.b8 97
.b8 117
.b8 122
.b8 121
.b8 100
.b8 110
.b8 111
.b8 121
.b8 122
.b8 109
.b8 54
.b8 102
.b8 102
.b8 51
.b8 102
.b8 54
.b8 105
.b8 114
.b8 121
.b8 108
.b8 51
.b8 97
.b8 99
.b8 116
.b8 46
.b8 112
.b8 121
.b8 0
.b32 .debug_line                        // DW_AT_stmt_list
.b8 114                                 // DW_AT_comp_dir
.b8 101
.b8 115
.b8 117
.b8 108
.b8 116
.b8 115
.b8 47
.b8 109
.b8 121
.b8 95
.b8 101
.b8 120
.b8 112
.b8 101
.b8 114
.b8 105
.b8 109
.b8 101
.b8 110
.b8 116
.b8 47
.b8 116
.b8 111
.b8 114
.b8 99
.b8 104
.b8 105
.b8 110
.b8 100
.b8 117
.b8 99
.b8 116
.b8 111
.b8 114
.b8 95
.b8 99
.b8 97
.b8 99
.b8 104
.b8 101
.b8 95
.b8 48
.b8 47
.b8 110
.b8 97
.b8 0
	}
	.section	.debug_macinfo	{	}


// ===== COMPILED SASS (sm_100) =====

	.target	sm_100

	.elftype	@"ET_EXEC"


//--------------------- .note.nv.tkinfo           --------------------------
	.section	.note.nv.tkinfo,"",@"SHT_NOTE"
	.sectionflags	@"SHF_NOTE_NV_TKINFO"
	.tkinfo
        /*0018*/ 	.word	0x00000002
        /*0030*/ 	.string	""
        /*0030*/ 	.string	"ptxas"
        /*0030*/ 	.string	"Cuda compilation tools, release 13.0, V13.0.88"
        /*0030*/ 	.string	"Build cuda_13.0.r13.0/compiler.36424714_0"
        /*0030*/ 	.string	"-arch sm_100 "



//--------------------- .note.nv.cuinfo           --------------------------
	.section	.note.nv.cuinfo,"",@"SHT_NOTE"
	.sectionflags	@"SHF_NOTE_NV_CUINFO"
        /*0018*/ 	.short	0x0002
        /*001a*/ 	.short	0x0056
        /*001c*/ 	.short	0x0082
	.zero		2


//--------------------- .nv.info                  --------------------------
	.section	.nv.info,"",@"SHT_CUDA_INFO"
	.align	4


	//----- nvinfo : EIATTR_REGCOUNT
	.align		4
        /*0000*/ 	.byte	0x04, 0x2f
        /*0002*/ 	.short	(.L_2 - .L_1)
	.align		4
.L_1:
        /*0004*/ 	.word	index@(triton_poi_fused_gelu_6)
        /*0008*/ 	.word	0x0000000d


	//----- nvinfo : EIATTR_FRAME_SIZE
	.align		4
.L_2:
        /*000c*/ 	.byte	0x04, 0x11
        /*000e*/ 	.short	(.L_4 - .L_3)
	.align		4
.L_3:
        /*0010*/ 	.word	index@(triton_poi_fused_gelu_6)
        /*0014*/ 	.word	0x00000000


	//----- nvinfo : EIATTR_MIN_STACK_SIZE
	.align		4
.L_4:
        /*0018*/ 	.byte	0x04, 0x12
        /*001a*/ 	.short	(.L_6 - .L_5)
	.align		4
.L_5:
        /*001c*/ 	.word	index@(triton_poi_fused_gelu_6)
        /*0020*/ 	.word	0x00000000
.L_6:


//--------------------- .nv.compat                --------------------------
	.section	.nv.compat,"",@"SHT_CUDA_COMPAT_INFO"
	.align	4
        /*0000*/ 	.byte	0x02, 0x09, 0x00, 0x00, 0x02, 0x02, 0x01, 0x00, 0x02, 0x05, 0x05, 0x00, 0x03, 0x07, 0x01, 0x01
        /*0010*/ 	.byte	0x02, 0x03, 0x00, 0x00, 0x02, 0x06, 0x01, 0x00, 0x04, 0x0b, 0x08, 0x00, 0x01, 0x00, 0x00, 0x00
        /*0020*/ 	.byte	0x00, 0x00, 0x00, 0x00


//--------------------- .nv.info.triton_poi_fused_gelu_6 --------------------------
	.section	.nv.info.triton_poi_fused_gelu_6,"",@"SHT_CUDA_INFO"
	.sectionflags	@""
	.align	4


	//----- nvinfo : EIATTR_CUDA_API_VERSION
	.align		4
        /*0000*/ 	.byte	0x04, 0x37
        /*0002*/ 	.short	(.L_8 - .L_7)
.L_7:
        /*0004*/ 	.word	0x00000082


	//----- nvinfo : EIATTR_KPARAM_INFO
	.align		4
.L_8:
        /*0008*/ 	.byte	0x04, 0x17
        /*000a*/ 	.short	(.L_10 - .L_9)
.L_9:
        /*000c*/ 	.word	0x00000000
        /*0010*/ 	.short	0x0003
        /*0012*/ 	.short	0x0018
        /*0014*/ 	.byte	0x00, 0xf4, 0x21, 0x00


	//----- nvinfo : EIATTR_KPARAM_INFO
	.align		4
.L_10:
        /*0018*/ 	.byte	0x04, 0x17
        /*001a*/ 	.short	(.L_12 - .L_11)
.L_11:
        /*001c*/ 	.word	0x00000000
        /*0020*/ 	.short	0x0002
        /*0022*/ 	.short	0x0010
        /*0024*/ 	.byte	0x00, 0xf0, 0x11, 0x00


	//----- nvinfo : EIATTR_KPARAM_INFO
	.align		4
.L_12:
        /*0028*/ 	.byte	0x04, 0x17
        /*002a*/ 	.short	(.L_14 - .L_13)
.L_13:
        /*002c*/ 	.word	0x00000000
        /*0030*/ 	.short	0x0001
        /*0032*/ 	.short	0x0008
        /*0034*/ 	.byte	0x00, 0xf4, 0x21, 0x00


	//----- nvinfo : EIATTR_KPARAM_INFO
	.align		4
.L_14:
        /*0038*/ 	.byte	0x04, 0x17
        /*003a*/ 	.short	(.L_16 - .L_15)
.L_15:
        /*003c*/ 	.word	0x00000000
        /*0040*/ 	.short	0x0000
        /*0042*/ 	.short	0x0000
        /*0044*/ 	.byte	0x00, 0xf4, 0x21, 0x00


	//----- nvinfo : EIATTR_SPARSE_MMA_MASK
	.align		4
.L_16:
        /*0048*/ 	.byte	0x03, 0x50
        /*004a*/ 	.short	0x0000


	//----- nvinfo : EIATTR_MAXREG_COUNT
	.align		4
        /*004c*/ 	.byte	0x03, 0x1b
        /*004e*/ 	.short	0x00ff


	//----- nvinfo : EIATTR_MERCURY_ISA_VERSION
	.align		4
        /*0050*/ 	.byte	0x03, 0x5f
        /*0052*/ 	.short	0x0101


	//----- nvinfo : EIATTR_VRC_CTA_INIT_COUNT
	.align		4
        /*0054*/ 	.byte	0x02, 0x4a
	.zero		1
	.zero		1


	//----- nvinfo : EIATTR_EXIT_INSTR_OFFSETS
	.align		4
        /*0058*/ 	.byte	0x04, 0x1c
        /*005a*/ 	.short	(.L_18 - .L_17)


	//   ....[0]....
.L_17:
        /*005c*/ 	.word	0x000004d0


	//----- nvinfo : EIATTR_REQNTID
	.align		4
.L_18:
        /*0060*/ 	.byte	0x04, 0x10
        /*0062*/ 	.short	(.L_20 - .L_19)
.L_19:
        /*0064*/ 	.word	0x00000100
        /*0068*/ 	.word	0x00000001
        /*006c*/ 	.word	0x00000001


	//----- nvinfo : EIATTR_CRS_STACK_SIZE
	.align		4
.L_20:
        /*0070*/ 	.byte	0x04, 0x1e
        /*0072*/ 	.short	(.L_22 - .L_21)
.L_21:
        /*0074*/ 	.word	0x00000000


	//----- nvinfo : EIATTR_CBANK_PARAM_SIZE
	.align		4
.L_22:
        /*0078*/ 	.byte	0x03, 0x19
        /*007a*/ 	.short	0x0020


	//----- nvinfo : EIATTR_PARAM_CBANK
	.align		4
        /*007c*/ 	.byte	0x04, 0x0a
        /*007e*/ 	.short	(.L_24 - .L_23)
	.align		4
.L_23:
        /*0080*/ 	.word	index@(.nv.constant0.triton_poi_fused_gelu_6)
        /*0084*/ 	.short	0x0380
        /*0086*/ 	.short	0x0020


	//----- nvinfo : EIATTR_SW_WAR
	.align		4
.L_24:
        /*0088*/ 	.byte	0x04, 0x36
        /*008a*/ 	.short	(.L_26 - .L_25)
.L_25:
        /*008c*/ 	.word	0x00000008
.L_26:


//--------------------- .nv.callgraph             --------------------------
	.section	.nv.callgraph,"",@"SHT_CUDA_CALLGRAPH"
	.align	4
	.sectionentsize	8
	.align		4
        /*0000*/ 	.word	0x00000000
	.align		4
        /*0004*/ 	.word	0xffffffff
	.align		4
        /*0008*/ 	.word	0x00000000
	.align		4
        /*000c*/ 	.word	0xfffffffe
	.align		4
        /*0010*/ 	.word	0x00000000
	.align		4
        /*0014*/ 	.word	0xfffffffd
	.align		4
        /*0018*/ 	.word	0x00000000
	.align		4
        /*001c*/ 	.word	0xfffffffc


//--------------------- .nv.constant4             --------------------------
	.section	.nv.constant4,"a",@progbits
	.align	8
	.align		8
.nv.constant4:
        /*0000*/ 	.dword	_$_str


//--------------------- .text.triton_poi_fused_gelu_6 --------------------------
	.section	.text.triton_poi_fused_gelu_6,"ax",@progbits
	.align	128
        .global         triton_poi_fused_gelu_6
        .type           triton_poi_fused_gelu_6,@function
        .size           triton_poi_fused_gelu_6,(.L_x_7 - triton_poi_fused_gelu_6)
        .other          triton_poi_fused_gelu_6,@"STO_CUDA_ENTRY STV_DEFAULT"
triton_poi_fused_gelu_6:
.text.triton_poi_fused_gelu_6:
[----:B------:R-:W-:Y:S01]  /*0000*/  LDC R1, c[0x0][0x37c] ;  /* 0x0000df00ff017b82 */ /* 0x000fe20000000800 */
[----:B------:R-:W0:Y:S07]  /*0010*/  S2R R0, SR_TID.X ;  /* 0x0000000000007919 */ /* 0x000e2e0000002100 */
[----:B------:R-:W1:Y:S01]  /*0020*/  LDC.64 R6, c[0x0][0x380] ;  /* 0x0000e000ff067b82 */ /* 0x000e620000000a00 */
[----:B------:R-:W2:Y:S01]  /*0030*/  LDCU.64 UR4, c[0x0][0x358] ;  /* 0x00006b00ff0477ac */ /* 0x000ea20008000a00 */
[----:B------:R-:W3:Y:S01]  /*0040*/  S2R R3, SR_CTAID.X ;  /* 0x0000000000037919 */ /* 0x000ee20000002500 */
[----:B0-----:R-:W-:-:S04]  /*0050*/  SHF.L.U32 R0, R0, 0x1, RZ ;  /* 0x0000000100007819 */ /* 0x001fc800000006ff */
[----:B------:R-:W-:-:S04]  /*0060*/  LOP3.LUT R0, R0, 0x1fe, RZ, 0xc0, !PT ;  /* 0x000001fe00007812 */ /* 0x000fc800078ec0ff */
[----:B---3--:R-:W-:-:S05]  /*0070*/  LEA R2, R3, R0, 0x9 ;  /* 0x0000000003027211 */ /* 0x008fca00078e48ff */
[----:B-1----:R-:W-:-:S06]  /*0080*/  IMAD.WIDE R6, R2, 0x2, R6 ;  /* 0x0000000202067825 */ /* 0x002fcc00078e0206 */
[----:B--2---:R-:W2:Y:S01]  /*0090*/  LDG.E R6, desc[UR4][R6.64] ;  /* 0x0000000406067981 */ /* 0x004ea2000c1e1900 */
[----:B------:R-:W-:Y:S01]  /*00a0*/  BSSY.RECONVERGENT B0, `(.L_x_0) ;  /* 0x0000020000007945 */ /* 0x000fe20003800200 */
[C---:B--2---:R-:W-:Y:S02]  /*00b0*/  SHF.L.U32 R3, R6.reuse, 0x10, RZ ;  /* 0x0000001006037819 */ /* 0x044fe400000006ff */
[----:B------:R-:W-:-:S03]  /*00c0*/  PRMT R4, R6, 0x7632, R4 ;  /* 0x0000763206047816 */ /* 0x000fc60000000004 */
[----:B------:R-:W-:Y:S01]  /*00d0*/  FMUL R0, R3, R3 ;  /* 0x0000000303007220 */ /* 0x000fe20000400000 */
[----:B------:R-:W-:-:S03]  /*00e0*/  SHF.L.U32 R4, R4, 0x10, RZ ;  /* 0x0000001004047819 */ /* 0x000fc600000006ff */
[----:B------:R-:W-:Y:S02]  /*00f0*/  FMUL R0, R3, R0 ;  /* 0x0000000003007220 */ /* 0x000fe40000400000 */
[----:B------:R-:W-:Y:S02]  /*0100*/  FMUL R5, R4, R4 ;  /* 0x0000000404057220 */ /* 0x000fe40000400000 */
[----:B------:R-:W-:Y:S02]  /*0110*/  FFMA R0, R0, 0.044714998453855514526, R3 ;  /* 0x3d37271300007823 */ /* 0x000fe40000000003 */
[----:B------:R-:W-:Y:S02]  /*0120*/  FMUL R5, R4, R5 ;  /* 0x0000000504057220 */ /* 0x000fe40000400000 */
[----:B------:R-:W-:Y:S02]  /*0130*/  FMUL R8, R0, 0.79788458347320556641 ;  /* 0x3f4c422a00087820 */ /* 0x000fe40000400000 */
[----:B------:R-:W-:-:S02]  /*0140*/  FFMA R5, R5, 0.044714998453855514526, R4 ;  /* 0x3d37271305057823 */ /* 0x000fc40000000004 */
[----:B------:R-:W-:Y:S02]  /*0150*/  FADD.FTZ R0, |R8|, -RZ ;  /* 0x800000ff08007221 */ /* 0x000fe40000010200 */
[----:B------:R-:W-:-:S03]  /*0160*/  FMUL R5, R5, 0.79788458347320556641 ;  /* 0x3f4c422a05057820 */ /* 0x000fc60000400000 */
[----:B------:R-:W-:-:S13]  /*0170*/  FSETP.GE.AND P0, PT, R0, 0.60000002384185791016, PT ;  /* 0x3f19999a0000780b */ /* 0x000fda0003f06000 */
[----:B------:R-:W-:Y:S05]  /*0180*/  @!P0 BRA `(.L_x_1) ;  /* 0x0000000000288947 */ /* 0x000fea0003800000 */
[C---:B------:R-:W-:Y:S01]  /*0190*/  FMUL R6, R0.reuse, 2.8853900432586669922 ;  /* 0x4038aa3b00067820 */ /* 0x040fe20000400000 */
[----:B------:R-:W-:Y:S01]  /*01a0*/  HFMA2 R10, -RZ, RZ, 1.875, 0 ;  /* 0x3f800000ff0a7431 */ /* 0x000fe200000001ff */
[----:B------:R-:W-:-:S04]  /*01b0*/  FSETP.GE.AND P0, PT, R0, 9.010913848876953125, PT ;  /* 0x41102cb40000780b */ /* 0x000fc80003f06000 */
[----:B------:R-:W0:Y:S02]  /*01c0*/  MUFU.EX2 R6, R6 ;  /* 0x0000000600067308 */ /* 0x000e240000000800 */
[----:B0-----:R-:W-:-:S06]  /*01d0*/  FADD R7, R6, 1 ;  /* 0x3f80000006077421 */ /* 0x001fcc0000000000 */
[----:B------:R-:W0:Y:S02]  /*01e0*/  MUFU.RCP R7, R7 ;  /* 0x0000000700077308 */ /* 0x000e240000001000 */
[----:B0-----:R-:W-:-:S05]  /*01f0*/  FFMA.FTZ R9, R7, -2, R10 ;  /* 0xc000000007097823 */ /* 0x001fca000001000a */
[----:B------:R-:W-:-:S04]  /*0200*/  FSEL R9, R9, 1, !P0 ;  /* 0x3f80000009097808 */ /* 0x000fc80004000000 */
[----:B------:R-:W-:Y:S01]  /*0210*/  LOP3.LUT R8, R9, 0x80000000, R8, 0xf8, !PT ;  /* 0x8000000009087812 */ /* 0x000fe200078ef808 */
[----:B------:R-:W-:Y:S06]  /*0220*/  BRA `(.L_x_2) ;  /* 0x00000000001c7947 */ /* 0x000fec0003800000 */
.L_x_1:
[----:B------:R-:W-:Y:S01]  /*0230*/  MOV R0, 0x3c80f082 ;  /* 0x3c80f08200007802 */ /* 0x000fe20000000f00 */
[----:B------:R-:W-:-:S04]  /*0240*/  FMUL R7, R8, R8 ;  /* 0x0000000808077220 */ /* 0x000fc80000400000 */
[----:B------:R-:W-:-:S04]  /*0250*/  FFMA.FTZ R0, R7, R0, -0.052303962409496307373 ;  /* 0xbd563cae07007423 */ /* 0x000fc80000010000 */
[----:B------:R-:W-:-:S04]  /*0260*/  FFMA.FTZ R0, R7, R0, 0.1331529766321182251 ;  /* 0x3e08594107007423 */ /* 0x000fc80000010000 */
[----:B------:R-:W-:-:S04]  /*0270*/  FFMA.FTZ R0, R7, R0, -0.33332768082618713379 ;  /* 0xbeaaa9ed07007423 */ /* 0x000fc80000010000 */
[----:B------:R-:W-:-:S04]  /*0280*/  FFMA.FTZ R7, R7, R0, RZ ;  /* 0x0000000007077223 */ /* 0x000fc800000100ff */
[----:B------:R-:W-:-:S07]  /*0290*/  FFMA.FTZ R8, R8, R7, R8 ;  /* 0x0000000708087223 */ /* 0x000fce0000010008 */
.L_x_2:
[----:B------:R-:W-:Y:S05]  /*02a0*/  BSYNC.RECONVERGENT B0 ;  /* 0x0000000000007941 */ /* 0x000fea0003800200 */
.L_x_0:
[----:B------:R-:W-:Y:S01]  /*02b0*/  FADD.FTZ R10, |R5|, -RZ ;  /* 0x800000ff050a7221 */ /* 0x000fe20000010200 */
[----:B------:R-:W-:Y:S01]  /*02c0*/  BSSY.RECONVERGENT B0, `(.L_x_3) ;  /* 0x0000015000007945 */ /* 0x000fe20003800200 */
[----:B------:R-:W-:-:S03]  /*02d0*/  SHF.R.S32.HI R9, RZ, 0x1f, R2 ;  /* 0x0000001fff097819 */ /* 0x000fc60000011402 */
        /* <DEDUP_REMOVED lines=12> */
.L_x_4:
[----:B------:R-:W-:Y:S01]  /*03a0*/  MOV R0, 0x3c80f082 ;  /* 0x3c80f08200007802 */ /* 0x000fe20000000f00 */
[----:B------:R-:W-:-:S04]  /*03b0*/  FMUL R7, R5, R5 ;  /* 0x0000000505077220 */ /* 0x000fc80000400000 */
[----:B------:R-:W-:-:S04]  /*03c0*/  FFMA.FTZ R0, R7, R0, -0.052303962409496307373 ;  /* 0xbd563cae07007423 */ /* 0x000fc80000010000 */
[----:B------:R-:W-:-:S04]  /*03d0*/  FFMA.FTZ R0, R7, R0, 0.1331529766321182251 ;  /* 0x3e08594107007423 */ /* 0x000fc80000010000 */
[----:B------:R-:W-:-:S04]  /*03e0*/  FFMA.FTZ R0, R7, R0, -0.33332768082618713379 ;  /* 0xbeaaa9ed07007423 */ /* 0x000fc80000010000 */
[----:B------:R-:W-:-:S04]  /*03f0*/  FFMA.FTZ R0, R7, R0, RZ ;  /* 0x0000000007007223 */ /* 0x000fc800000100ff */
[----:B------:R-:W-:-:S07]  /*0400*/  FFMA.FTZ R5, R5, R0, R5 ;  /* 0x0000000005057223 */ /* 0x000fce0000010005 */
.L_x_5:
[----:B------:R-:W-:Y:S05]  /*0410*/  BSYNC.RECONVERGENT B0 ;  /* 0x0000000000007941 */ /* 0x000fea0003800200 */
.L_x_3:
[----:B------:R-:W0:Y:S01]  /*0420*/  LDCU.64 UR6, c[0x0][0x388] ;  /* 0x00007100ff0677ac */ /* 0x000e220008000a00 */
[----:B------:R-:W-:Y:S01]  /*0430*/  FMUL R4, R4, 0.5 ;  /* 0x3f00000004047820 */ /* 0x000fe20000400000 */
[----:B------:R-:W-:Y:S01]  /*0440*/  FMUL R3, R3, 0.5 ;  /* 0x3f00000003037820 */ /* 0x000fe20000400000 */
[----:B------:R-:W-:Y:S01]  /*0450*/  FADD R8, R8, 1 ;  /* 0x3f80000008087421 */ /* 0x000fe20000000000 */
[----:B------:R-:W-:-:S03]  /*0460*/  FADD R5, R5, 1 ;  /* 0x3f80000005057421 */ /* 0x000fc60000000000 */
[----:B------:R-:W-:Y:S01]  /*0470*/  FMUL R3, R3, R8 ;  /* 0x0000000803037220 */ /* 0x000fe20000400000 */
[----:B------:R-:W-:-:S05]  /*0480*/  FMUL R0, R4, R5 ;  /* 0x0000000504007220 */ /* 0x000fca0000400000 */
[----:B------:R-:W-:Y:S02]  /*0490*/  F2FP.BF16.F32.PACK_AB R3, R0, R3 ;  /* 0x000000030003723e */ /* 0x000fe400000010ff */
[----:B0-----:R-:W-:-:S04]  /*04a0*/  LEA R4, P0, R2, UR6, 0x1 ;  /* 0x0000000602047c11 */ /* 0x001fc8000f8008ff */
[----:B------:R-:W-:-:S05]  /*04b0*/  LEA.HI.X R5, R2, UR7, R9, 0x1, P0 ;  /* 0x0000000702057c11 */ /* 0x000fca00080f0c09 */
[----:B------:R-:W-:Y:S01]  /*04c0*/  STG.E desc[UR4][R4.64], R3 ;  /* 0x0000000304007986 */ /* 0x000fe2000c101904 */
[----:B------:R-:W-:Y:S05]  /*04d0*/  EXIT ;  /* 0x000000000000794d */ /* 0x000fea0003800000 */
.L_x_6:
[----:B------:R-:W-:-:S00]  /*04e0*/  BRA `(.L_x_6) ;  /* 0xfffffffc00fc7947 */ /* 0x000fc0000383ffff */
[----:B------:R-:W-:-:S00]  /*04f0*/  NOP ;  /* 0x0000000000007918 */ /* 0x000fc00000000000 */
        /* <DEDUP_REMOVED lines=8> */
.L_x_7:


//--------------------- .nv.global.init           --------------------------
	.section	.nv.global.init,"aw",@progbits
.nv.global.init:
	.type		_$_str,@object
	.size		_$_str,(.L_0 - _$_str)
_$_str:
        /*0000*/ 	.byte	0x5f, 0x5f, 0x43, 0x55, 0x44, 0x41, 0x5f, 0x46, 0x54, 0x5a, 0x00
.L_0:


//--------------------- .nv.shared.reserved.0     --------------------------
	.section	.nv.shared.reserved.0,"aw",@nobits
	.weak		__nv_reservedSMEM_offset_0_alias
	.size		__nv_reservedSMEM_offset_0_alias, 0, 64
	.other		__nv_reservedSMEM_offset_0_alias,@"STO_CUDA_RESERVED_SHARED STV_DEFAULT"
__nv_reservedSMEM_offset_0_alias:
	.zero		0
	.zero		64


//--------------------- .nv.constant0.triton_poi_fused_gelu_6 --------------------------
	.section	.nv.constant0.triton_poi_fused_gelu_6,"a",@progbits
	.sectionflags	@""
	.align	4
.nv.constant0.triton_poi_fused_gelu_6:
	.zero		928


//--------------------- SYMBOLS --------------------------

	.type		.nv.reservedSmem.offset0,@object
	.size		.nv.reservedSmem.offset0,0x4
